//
// Generated by NVIDIA NVVM Compiler
//
// Compiler Build ID: CL-36424714
// Cuda compilation tools, release 13.0, V13.0.88
// Based on NVVM 20.0.0
//

.version 9.0
.target sm_100
.address_size 64

	// .globl	_Z13gpu_kernel_luPfii

.visible .entry _Z13gpu_kernel_luPfii(
	.param .u64 .ptr .align 1 _Z13gpu_kernel_luPfii_param_0,
	.param .u32 _Z13gpu_kernel_luPfii_param_1,
	.param .u32 _Z13gpu_kernel_luPfii_param_2
)
{
	.reg .pred 	%p<5>;
	.reg .b32 	%r<21>;
	.reg .b32 	%f<8>;
	.reg .b64 	%rd<13>;

	ld.param.u64 	%rd2, [_Z13gpu_kernel_luPfii_param_0];
	ld.param.u32 	%r3, [_Z13gpu_kernel_luPfii_param_1];
	ld.param.u32 	%r4, [_Z13gpu_kernel_luPfii_param_2];
	cvta.to.global.u64 	%rd1, %rd2;
	mov.u32 	%r5, %tid.y;
	mov.u32 	%r6, %ctaid.y;
	mov.u32 	%r7, %ntid.y;
	mad.lo.s32 	%r1, %r6, %r7, %r5;
	mov.u32 	%r8, %tid.x;
	mov.u32 	%r9, %ctaid.x;
	mov.u32 	%r10, %ntid.x;
	mad.lo.s32 	%r2, %r9, %r10, %r8;
	max.s32 	%r11, %r1, %r2;
	setp.ge.s32 	%p1, %r11, %r4;
	min.s32 	%r12, %r1, %r2;
	setp.le.s32 	%p2, %r12, %r3;
	or.pred  	%p3, %p2, %p1;
	@%p3 bra 	$L__BB0_4;
	add.s32 	%r13, %r4, -1;
	setp.ne.s32 	%p4, %r1, %r13;
	@%p4 bra 	$L__BB0_3;
	mul.lo.s32 	%r14, %r4, %r3;
	add.s32 	%r15, %r14, %r2;
	mul.wide.s32 	%rd3, %r15, 4;
	add.s64 	%rd4, %rd1, %rd3;
	ld.global.f32 	%f1, [%rd4];
	add.s32 	%r16, %r14, %r3;
	mul.wide.s32 	%rd5, %r16, 4;
	add.s64 	%rd6, %rd1, %rd5;
	ld.global.f32 	%f2, [%rd6];
	div.rn.f32 	%f3, %f1, %f2;
	st.global.f32 	[%rd4], %f3;
$L__BB0_3:
	bar.sync 	0;
	mul.lo.s32 	%r17, %r4, %r1;
	add.s32 	%r18, %r17, %r2;
	mul.wide.s32 	%rd7, %r18, 4;
	add.s64 	%rd8, %rd1, %rd7;
	ld.global.f32 	%f4, [%rd8];
	add.s32 	%r19, %r17, %r3;
	mul.wide.s32 	%rd9, %r19, 4;
	add.s64 	%rd10, %rd1, %rd9;
	ld.global.f32 	%f5, [%rd10];
	mad.lo.s32 	%r20, %r4, %r3, %r2;
	mul.wide.s32 	%rd11, %r20, 4;
	add.s64 	%rd12, %rd1, %rd11;
	ld.global.f32 	%f6, [%rd12];
	fma.rn.f32 	%f7, %f5, %f6, %f4;
	st.global.f32 	[%rd8], %f7;
$L__BB0_4:
	ret;

}


// ===== COMPILED SASS (sm_100) =====

	.target	sm_100

	.elftype	@"ET_EXEC"


//--------------------- .note.nv.tkinfo           --------------------------
	.section	.note.nv.tkinfo,"",@"SHT_NOTE"
	.sectionflags	@"SHF_NOTE_NV_TKINFO"
	.tkinfo
        /*0018*/ 	.word	0x00000002
        /*0030*/ 	.string	""
        /*0030*/ 	.string	"ptxas"
        /*0030*/ 	.string	"Cuda compilation tools, release 13.0, V13.0.88"
        /*0030*/ 	.string	"Build cuda_13.0.r13.0/compiler.36424714_0"
        /*0030*/ 	.string	"-arch sm_100 -m 64 "



//--------------------- .note.nv.cuinfo           --------------------------
	.section	.note.nv.cuinfo,"",@"SHT_NOTE"
	.sectionflags	@"SHF_NOTE_NV_CUINFO"
        /*0018*/ 	.short	0x0002
        /*001a*/ 	.short	0x0064
        /*001c*/ 	.short	0x0082
	.zero		2


//--------------------- .nv.info                  --------------------------
	.section	.nv.info,"",@"SHT_CUDA_INFO"
	.align	4


	//----- nvinfo : EIATTR_REGCOUNT
	.align		4
        /*0000*/ 	.byte	0x04, 0x2f
        /*0002*/ 	.short	(.L_1 - .L_0)
	.align		4
.L_0:
        /*0004*/ 	.word	index@(_Z13gpu_kernel_luPfii)
        /*0008*/ 	.word	0x00000012


	//----- nvinfo : EIATTR_FRAME_SIZE
	.align		4
.L_1:
        /*000c*/ 	.byte	0x04, 0x11
        /*000e*/ 	.short	(.L_3 - .L_2)
	.align		4
.L_2:
        /*0010*/ 	.word	index@($__internal_0_$__cuda_sm3x_div_rn_noftz_f32_slowpath)
        /*0014*/ 	.word	0x00000000


	//----- nvinfo : EIATTR_FRAME_SIZE
	.align		4
.L_3:
        /*0018*/ 	.byte	0x04, 0x11
        /*001a*/ 	.short	(.L_5 - .L_4)
	.align		4
.L_4:
        /*001c*/ 	.word	index@(_Z13gpu_kernel_luPfii)
        /*0020*/ 	.word	0x00000000


	//----- nvinfo : EIATTR_MIN_STACK_SIZE
	.align		4
.L_5:
        /*0024*/ 	.byte	0x04, 0x12
        /*0026*/ 	.short	(.L_7 - .L_6)
	.align		4
.L_6:
        /*0028*/ 	.word	index@(_Z13gpu_kernel_luPfii)
        /*002c*/ 	.word	0x00000000
.L_7:


//--------------------- .nv.compat                --------------------------
	.section	.nv.compat,"",@"SHT_CUDA_COMPAT_INFO"
	.align	4
        /*0000*/ 	.byte	0x02, 0x09, 0x00, 0x00, 0x02, 0x02, 0x01, 0x00, 0x02, 0x05, 0x05, 0x00, 0x03, 0x07, 0x01, 0x01
        /*0010*/ 	.byte	0x02, 0x03, 0x00, 0x00, 0x02, 0x06, 0x01, 0x00, 0x04, 0x0b, 0x08, 0x00, 0x01, 0x00, 0x00, 0x00
        /*0020*/ 	.byte	0x00, 0x00, 0x00, 0x00


//--------------------- .nv.info._Z13gpu_kernel_luPfii --------------------------
	.section	.nv.info._Z13gpu_kernel_luPfii,"",@"SHT_CUDA_INFO"
	.sectionflags	@""
	.align	4


	//----- nvinfo : EIATTR_CUDA_API_VERSION
	.align		4
        /*0000*/ 	.byte	0x04, 0x37
        /*0002*/ 	.short	(.L_9 - .L_8)
.L_8:
        /*0004*/ 	.word	0x00000082


	//----- nvinfo : EIATTR_KPARAM_INFO
	.align		4
.L_9:
        /*0008*/ 	.byte	0x04, 0x17
        /*000a*/ 	.short	(.L_11 - .L_10)
.L_10:
        /*000c*/ 	.word	0x00000000
        /*0010*/ 	.short	0x0002
        /*0012*/ 	.short	0x000c
        /*0014*/ 	.byte	0x00, 0xf0, 0x11, 0x00


	//----- nvinfo : EIATTR_KPARAM_INFO
	.align		4
.L_11:
        /*0018*/ 	.byte	0x04, 0x17
        /*001a*/ 	.short	(.L_13 - .L_12)
.L_12:
        /*001c*/ 	.word	0x00000000
        /*0020*/ 	.short	0x0001
        /*0022*/ 	.short	0x0008
        /*0024*/ 	.byte	0x00, 0xf0, 0x11, 0x00


	//----- nvinfo : EIATTR_KPARAM_INFO
	.align		4
.L_13:
        /*0028*/ 	.byte	0x04, 0x17
        /*002a*/ 	.short	(.L_15 - .L_14)
.L_14:
        /*002c*/ 	.word	0x00000000
        /*0030*/ 	.short	0x0000
        /*0032*/ 	.short	0x0000
        /*0034*/ 	.byte	0x00, 0xf5, 0x21, 0x00


	//----- nvinfo : EIATTR_SPARSE_MMA_MASK
	.align		4
.L_15:
        /*0038*/ 	.byte	0x03, 0x50
        /*003a*/ 	.short	0x0000


	//----- nvinfo : EIATTR_MAXREG_COUNT
	.align		4
        /*003c*/ 	.byte	0x03, 0x1b
        /*003e*/ 	.short	0x00ff


	//----- nvinfo : EIATTR_NUM_BARRIERS
	.align		4
        /*0040*/ 	.byte	0x02, 0x4c
        /*0042*/ 	.byte	0x01
	.zero		1


	//----- nvinfo : EIATTR_MERCURY_ISA_VERSION
	.align		4
        /*0044*/ 	.byte	0x03, 0x5f
        /*0046*/ 	.short	0x0101


	//----- nvinfo : EIATTR_VRC_CTA_INIT_COUNT
	.align		4
        /*0048*/ 	.byte	0x02, 0x4a
	.zero		1
	.zero		1


	//----- nvinfo : EIATTR_EXIT_INSTR_OFFSETS
	.align		4
        /*004c*/ 	.byte	0x04, 0x1c
        /*004e*/ 	.short	(.L_17 - .L_16)


	//   ....[0]....
.L_16:
        /*0050*/ 	.word	0x000000e0


	//   ....[1]....
        /*0054*/ 	.word	0x00000380


	//----- nvinfo : EIATTR_CRS_STACK_SIZE
	.align		4
.L_17:
        /*0058*/ 	.byte	0x04, 0x1e
        /*005a*/ 	.short	(.L_19 - .L_18)
.L_18:
        /*005c*/ 	.word	0x00000000


	//----- nvinfo : EIATTR_CBANK_PARAM_SIZE
	.align		4
.L_19:
        /*0060*/ 	.byte	0x03, 0x19
        /*0062*/ 	.short	0x0010


	//----- nvinfo : EIATTR_PARAM_CBANK
	.align		4
        /*0064*/ 	.byte	0x04, 0x0a
        /*0066*/ 	.short	(.L_21 - .L_20)
	.align		4
.L_20:
        /*0068*/ 	.word	index@(.nv.constant0._Z13gpu_kernel_luPfii)
        /*006c*/ 	.short	0x0380
        /*006e*/ 	.short	0x0010


	//----- nvinfo : EIATTR_SW_WAR
	.align		4
.L_21:
        /*0070*/ 	.byte	0x04, 0x36
        /*0072*/ 	.short	(.L_23 - .L_22)
.L_22:
        /*0074*/ 	.word	0x00000008
.L_23:


//--------------------- .nv.callgraph             --------------------------
	.section	.nv.callgraph,"",@"SHT_CUDA_CALLGRAPH"
	.align	4
	.sectionentsize	8
	.align		4
        /*0000*/ 	.word	0x00000000
	.align		4
        /*0004*/ 	.word	0xffffffff
	.align		4
        /*0008*/ 	.word	0x00000000
	.align		4
        /*000c*/ 	.word	0xfffffffe
	.align		4
        /*0010*/ 	.word	0x00000000
	.align		4
        /*0014*/ 	.word	0xfffffffd
	.align		4
        /*0018*/ 	.word	0x00000000
	.align		4
        /*001c*/ 	.word	0xfffffffc


//--------------------- .text._Z13gpu_kernel_luPfii --------------------------
	.section	.text._Z13gpu_kernel_luPfii,"ax",@progbits
	.align	128
        .global         _Z13gpu_kernel_luPfii
        .type           _Z13gpu_kernel_luPfii,@function
        .size           _Z13gpu_kernel_luPfii,(.L_x_16 - _Z13gpu_kernel_luPfii)
        .other          _Z13gpu_kernel_luPfii,@"STO_CUDA_ENTRY STV_DEFAULT"
_Z13gpu_kernel_luPfii:
.text._Z13gpu_kernel_luPfii:
[----:B------:R-:W-:Y:S01]  /*0000*/  LDC R1, c[0x0][0x37c] ;  /* 0x0000df00ff017b82 */ /* 0x000fe20000000800 */
[----:B------:R-:W0:Y:S07]  /*0010*/  S2R R2, SR_TID.Y ;  /* 0x0000000000027919 */ /* 0x000e2e0000002200 */
[----:B------:R-:W0:Y:S01]  /*0020*/  LDC R3, c[0x0][0x364] ;  /* 0x0000d900ff037b82 */ /* 0x000e220000000800 */
[----:B------:R-:W1:Y:S07]  /*0030*/  S2R R7, SR_TID.X ;  /* 0x0000000000077919 */ /* 0x000e6e0000002100 */
[----:B------:R-:W0:Y:S08]  /*0040*/  S2UR UR4, SR_CTAID.Y ;  /* 0x00000000000479c3 */ /* 0x000e300000002600 */
[----:B------:R-:W1:Y:S08]  /*0050*/  S2UR UR5, SR_CTAID.X ;  /* 0x00000000000579c3 */ /* 0x000e700000002500 */
[----:B------:R-:W1:Y:S08]  /*0060*/  LDC R0, c[0x0][0x360] ;  /* 0x0000d800ff007b82 */ /* 0x000e700000000800 */
[----:B------:R-:W2:Y:S01]  /*0070*/  LDC.64 R12, c[0x0][0x388] ;  /* 0x0000e200ff0c7b82 */ /* 0x000ea20000000a00 */
[----:B0-----:R-:W-:-:S02]  /*0080*/  IMAD R2, R3, UR4, R2 ;  /* 0x0000000403027c24 */ /* 0x001fc4000f8e0202 */
[----:B-1----:R-:W-:-:S05]  /*0090*/  IMAD R7, R0, UR5, R7 ;  /* 0x0000000500077c24 */ /* 0x002fca000f8e0207 */
[CC--:B------:R-:W-:Y:S02]  /*00a0*/  VIMNMX R0, PT, PT, R2.reuse, R7.reuse, !PT ;  /* 0x0000000702007248 */ /* 0x0c0fe40007fe0100 */
[----:B------:R-:W-:Y:S02]  /*00b0*/  VIMNMX R3, PT, PT, R2, R7, PT ;  /* 0x0000000702037248 */ /* 0x000fe40003fe0100 */
[----:B--2---:R-:W-:-:S04]  /*00c0*/  ISETP.GE.AND P0, PT, R0, R13, PT ;  /* 0x0000000d0000720c */ /* 0x004fc80003f06270 */
[----:B------:R-:W-:-:S13]  /*00d0*/  ISETP.LE.OR P0, PT, R3, R12, P0 ;  /* 0x0000000c0300720c */ /* 0x000fda0000703670 */
[----:B------:R-:W-:Y:S05]  /*00e0*/  @P0 EXIT ;  /* 0x000000000000094d */ /* 0x000fea0003800000 */
[----:B------:R-:W-:Y:S01]  /*00f0*/  VIADD R3, R13, 0xffffffff ;  /* 0xffffffff0d037836 */ /* 0x000fe20000000000 */
[----:B------:R-:W0:Y:S01]  /*0100*/  LDCU.64 UR4, c[0x0][0x358] ;  /* 0x00006b00ff0477ac */ /* 0x000e220008000a00 */
[----:B------:R-:W-:Y:S03]  /*0110*/  BSSY.RECONVERGENT B0, `(.L_x_0) ;  /* 0x0000018000007945 */ /* 0x000fe60003800200 */
[----:B------:R-:W-:-:S13]  /*0120*/  ISETP.NE.AND P0, PT, R2, R3, PT ;  /* 0x000000030200720c */ /* 0x000fda0003f05270 */
[----:B------:R-:W-:Y:S05]  /*0130*/  @P0 BRA `(.L_x_1) ;  /* 0x0000000000540947 */ /* 0x000fea0003800000 */
[----:B------:R-:W1:Y:S01]  /*0140*/  LDC.64 R4, c[0x0][0x380] ;  /* 0x0000e000ff047b82 */ /* 0x000e620000000a00 */
[CC--:B------:R-:W-:Y:S02]  /*0150*/  IMAD R9, R13.reuse, R12.reuse, R12 ;  /* 0x0000000c0d097224 */ /* 0x0c0fe400078e020c */
[----:B------:R-:W-:Y:S02]  /*0160*/  IMAD R3, R13, R12, R7 ;  /* 0x0000000c0d037224 */ /* 0x000fe400078e0207 */
[----:B-1----:R-:W-:-:S05]  /*0170*/  IMAD.WIDE R8, R9, 0x4, R4 ;  /* 0x0000000409087825 */ /* 0x002fca00078e0204 */
[----:B0-----:R-:W2:Y:S01]  /*0180*/  LDG.E R11, desc[UR4][R8.64] ;  /* 0x00000004080b7981 */ /* 0x001ea2000c1e1900 */
[----:B------:R-:W-:-:S05]  /*0190*/  IMAD.WIDE R4, R3, 0x4, R4 ;  /* 0x0000000403047825 */ /* 0x000fca00078e0204 */
[----:B------:R-:W3:Y:S01]  /*01a0*/  LDG.E R0, desc[UR4][R4.64] ;  /* 0x0000000404007981 */ /* 0x000ee2000c1e1900 */
[----:B------:R-:W-:Y:S01]  /*01b0*/  BSSY.RECONVERGENT B1, `(.L_x_2) ;  /* 0x000000c000017945 */ /* 0x000fe20003800200 */
[----:B--2---:R-:W0:Y:S08]  /*01c0*/  MUFU.RCP R6, R11 ;  /* 0x0000000b00067308 */ /* 0x004e300000001000 */
[----:B---3--:R-:W1:Y:S01]  /*01d0*/  FCHK P0, R0, R11 ;  /* 0x0000000b00007302 */ /* 0x008e620000000000 */
[----:B0-----:R-:W-:-:S04]  /*01e0*/  FFMA R3, -R11, R6, 1 ;  /* 0x3f8000000b037423 */ /* 0x001fc80000000106 */
[----:B------:R-:W-:-:S04]  /*01f0*/  FFMA R3, R6, R3, R6 ;  /* 0x0000000306037223 */ /* 0x000fc80000000006 */
[----:B------:R-:W-:-:S04]  /*0200*/  FFMA R6, R0, R3, RZ ;  /* 0x0000000300067223 */ /* 0x000fc800000000ff */
[----:B------:R-:W-:-:S04]  /*0210*/  FFMA R10, -R11, R6, R0 ;  /* 0x000000060b0a7223 */ /* 0x000fc80000000100 */
[----:B------:R-:W-:Y:S01]  /*0220*/  FFMA R3, R3, R10, R6 ;  /* 0x0000000a03037223 */ /* 0x000fe20000000006 */
[----:B-1----:R-:W-:Y:S06]  /*0230*/  @!P0 BRA `(.L_x_3) ;  /* 0x00000000000c8947 */ /* 0x002fec0003800000 */
[----:B------:R-:W-:-:S07]  /*0240*/  MOV R6, 0x260 ;  /* 0x0000026000067802 */ /* 0x000fce0000000f00 */
[----:B------:R-:W-:Y:S05]  /*0250*/  CALL.REL.NOINC `($__internal_0_$__cuda_sm3x_div_rn_noftz_f32_slowpath) ;  /* 0x00000000004c7944 */ /* 0x000fea0003c00000 */
[----:B------:R-:W-:-:S07]  /*0260*/  IMAD.MOV.U32 R3, RZ, RZ, R0 ;  /* 0x000000ffff037224 */ /* 0x000fce00078e0000 */
.L_x_3:
[----:B------:R-:W-:Y:S05]  /*0270*/  BSYNC.RECONVERGENT B1 ;  /* 0x0000000000017941 */ /* 0x000fea0003800200 */
.L_x_2:
[----:B------:R1:W-:Y:S02]  /*0280*/  STG.E desc[UR4][R4.64], R3 ;  /* 0x0000000304007986 */ /* 0x0003e4000c101904 */
.L_x_1:
[----:B0-----:R-:W-:Y:S05]  /*0290*/  BSYNC.RECONVERGENT B0 ;  /* 0x0000000000007941 */ /* 0x001fea0003800200 */
.L_x_0:
[----:B------:R-:W1:Y:S08]  /*02a0*/  LDC.64 R10, c[0x0][0x388] ;  /* 0x0000e200ff0a7b82 */ /* 0x000e700000000a00 */
[----:B------:R-:W0:Y:S01]  /*02b0*/  LDC.64 R8, c[0x0][0x380] ;  /* 0x0000e000ff087b82 */ /* 0x000e220000000a00 */
[----:B-1----:R-:W-:Y:S02]  /*02c0*/  IMAD R5, R2, R11, R10 ;  /* 0x0000000b02057224 */ /* 0x002fe400078e020a */
[----:B------:R-:W-:-:S02]  /*02d0*/  IMAD R13, R11, R10, R7 ;  /* 0x0000000a0b0d7224 */ /* 0x000fc400078e0207 */
[----:B------:R-:W-:Y:S02]  /*02e0*/  IMAD R3, R2, R11, R7 ;  /* 0x0000000b02037224 */ /* 0x000fe400078e0207 */
[--C-:B0-----:R-:W-:Y:S01]  /*02f0*/  IMAD.WIDE R4, R5, 0x4, R8.reuse ;  /* 0x0000000405047825 */ /* 0x101fe200078e0208 */
[----:B------:R-:W-:Y:S03]  /*0300*/  BAR.SYNC.DEFER_BLOCKING 0x0 ;  /* 0x0000000000007b1d */ /* 0x000fe60000010000 */
[----:B------:R-:W-:-:S04]  /*0310*/  IMAD.WIDE R6, R13, 0x4, R8 ;  /* 0x000000040d067825 */ /* 0x000fc800078e0208 */
[----:B------:R-:W-:Y:S01]  /*0320*/  IMAD.WIDE R2, R3, 0x4, R8 ;  /* 0x0000000403027825 */ /* 0x000fe200078e0208 */
[----:B------:R-:W2:Y:S04]  /*0330*/  LDG.E R5, desc[UR4][R4.64] ;  /* 0x0000000404057981 */ /* 0x000ea8000c1e1900 */
[----:B------:R-:W2:Y:S04]  /*0340*/  LDG.E R6, desc[UR4][R6.64] ;  /* 0x0000000406067981 */ /* 0x000ea8000c1e1900 */
[----:B------:R-:W2:Y:S02]  /*0350*/  LDG.E R0, desc[UR4][R2.64] ;  /* 0x0000000402007981 */ /* 0x000ea4000c1e1900 */
[----:B--2---:R-:W-:-:S05]  /*0360*/  FFMA R9, R5, R6, R0 ;  /* 0x0000000605097223 */ /* 0x004fca0000000000 */
[----:B------:R-:W-:Y:S01]  /*0370*/  STG.E desc[UR4][R2.64], R9 ;  /* 0x0000000902007986 */ /* 0x000fe2000c101904 */
[----:B------:R-:W-:Y:S05]  /*0380*/  EXIT ;  /* 0x000000000000794d */ /* 0x000fea0003800000 */
        .weak           $__internal_0_$__cuda_sm3x_div_rn_noftz_f32_slowpath
        .type           $__internal_0_$__cuda_sm3x_div_rn_noftz_f32_slowpath,@function
        .size           $__internal_0_$__cuda_sm3x_div_rn_noftz_f32_slowpath,(.L_x_16 - $__internal_0_$__cuda_sm3x_div_rn_noftz_f32_slowpath)
$__internal_0_$__cuda_sm3x_div_rn_noftz_f32_slowpath:
[----:B------:R-:W-:Y:S01]  /*0390*/  SHF.R.U32.HI R9, RZ, 0x17, R11 ;  /* 0x00000017ff097819 */ /* 0x000fe2000001160b */
[----:B------:R-:W-:Y:S01]  /*03a0*/  BSSY.RECONVERGENT B2, `(.L_x_4) ;  /* 0x0000064000027945 */ /* 0x000fe20003800200 */
[--C-:B------:R-:W-:Y:S01]  /*03b0*/  SHF.R.U32.HI R3, RZ, 0x17, R0.reuse ;  /* 0x00000017ff037819 */ /* 0x100fe20000011600 */
[----:B------:R-:W-:Y:S01]  /*03c0*/  IMAD.MOV.U32 R12, RZ, RZ, R0 ;  /* 0x000000ffff0c7224 */ /* 0x000fe200078e0000 */
[----:B------:R-:W-:Y:S02]  /*03d0*/  LOP3.LUT R9, R9, 0xff, RZ, 0xc0, !PT ;  /* 0x000000ff09097812 */ /* 0x000fe400078ec0ff */
[----:B------:R-:W-:-:S03]  /*03e0*/  LOP3.LUT R10, R3, 0xff, RZ, 0xc0, !PT ;  /* 0x000000ff030a7812 */ /* 0x000fc600078ec0ff */
[----:B------:R-:W-:Y:S02]  /*03f0*/  VIADD R14, R9, 0xffffffff ;  /* 0xffffffff090e7836 */ /* 0x000fe40000000000 */
[----:B------:R-:W-:-:S03]  /*0400*/  VIADD R13, R10, 0xffffffff ;  /* 0xffffffff0a0d7836 */ /* 0x000fc60000000000 */
[----:B------:R-:W-:-:S04]  /*0410*/  ISETP.GT.U32.AND P0, PT, R14, 0xfd, PT ;  /* 0x000000fd0e00780c */ /* 0x000fc80003f04070 */
[----:B------:R-:W-:-:S13]  /*0420*/  ISETP.GT.U32.OR P0, PT, R13, 0xfd, P0 ;  /* 0x000000fd0d00780c */ /* 0x000fda0000704470 */
[----:B------:R-:W-:Y:S01]  /*0430*/  @!P0 IMAD.MOV.U32 R8, RZ, RZ, RZ ;  /* 0x000000ffff088224 */ /* 0x000fe200078e00ff */
[----:B------:R-:W-:Y:S06]  /*0440*/  @!P0 BRA `(.L_x_5) ;  /* 0x0000000000608947 */ /* 0x000fec0003800000 */
[----:B------:R-:W-:Y:S01]  /*0450*/  FSETP.GTU.FTZ.AND P0, PT, |R0|, +INF , PT ;  /* 0x7f8000000000780b */ /* 0x000fe20003f1c200 */
[----:B------:R-:W-:Y:S01]  /*0460*/  IMAD.MOV.U32 R3, RZ, RZ, R11 ;  /* 0x000000ffff037224 */ /* 0x000fe200078e000b */
[----:B------:R-:W-:-:S04]  /*0470*/  FSETP.GTU.FTZ.AND P1, PT, |R11|, +INF , PT ;  /* 0x7f8000000b00780b */ /* 0x000fc80003f3c200 */
[----:B------:R-:W-:-:S13]  /*0480*/  PLOP3.LUT P0, PT, P0, P1, PT, 0xf8, 0x8f ;  /* 0x00000000008f781c */ /* 0x000fda0000703f70 */
[----:B------:R-:W-:Y:S05]  /*0490*/  @P0 BRA `(.L_x_6) ;  /* 0x00000004004c0947 */ /* 0x000fea0003800000 */
[----:B------:R-:W-:-:S13]  /*04a0*/  LOP3.LUT P0, RZ, R11, 0x7fffffff, R12, 0xc8, !PT ;  /* 0x7fffffff0bff7812 */ /* 0x000fda000780c80c */
[----:B------:R-:W-:Y:S05]  /*04b0*/  @!P0 BRA `(.L_x_7) ;  /* 0x00000004003c8947 */ /* 0x000fea0003800000 */
[C---:B------:R-:W-:Y:S02]  /*04c0*/  FSETP.NEU.FTZ.AND P2, PT, |R0|.reuse, +INF , PT ;  /* 0x7f8000000000780b */ /* 0x040fe40003f5d200 */
[----:B------:R-:W-:Y:S02]  /*04d0*/  FSETP.NEU.FTZ.AND P1, PT, |R3|, +INF , PT ;  /* 0x7f8000000300780b */ /* 0x000fe40003f3d200 */
[----:B------:R-:W-:-:S11]  /*04e0*/  FSETP.NEU.FTZ.AND P0, PT, |R0|, +INF , PT ;  /* 0x7f8000000000780b */ /* 0x000fd60003f1d200 */
[----:B------:R-:W-:Y:S05]  /*04f0*/  @!P1 BRA !P2, `(.L_x_7) ;  /* 0x00000004002c9947 */ /* 0x000fea0005000000 */
[----:B------:R-:W-:-:S04]  /*0500*/  LOP3.LUT P2, RZ, R12, 0x7fffffff, RZ, 0xc0, !PT ;  /* 0x7fffffff0cff7812 */ /* 0x000fc8000784c0ff */
[----:B------:R-:W-:-:S13]  /*0510*/  PLOP3.LUT P1, PT, P1, P2, PT, 0x2f, 0xf2 ;  /* 0x0000000000f2781c */ /* 0x000fda0000f24577 */
[----:B------:R-:W-:Y:S05]  /*0520*/  @P1 BRA `(.L_x_8) ;  /* 0x0000000400181947 */ /* 0x000fea0003800000 */
[----:B------:R-:W-:-:S04]  /*0530*/  LOP3.LUT P1, RZ, R11, 0x7fffffff, RZ, 0xc0, !PT ;  /* 0x7fffffff0bff7812 */ /* 0x000fc8000782c0ff */
[----:B------:R-:W-:-:S13]  /*0540*/  PLOP3.LUT P0, PT, P0, P1, PT, 0x2f, 0xf2 ;  /* 0x0000000000f2781c */ /* 0x000fda0000702577 */
[----:B------:R-:W-:Y:S05]  /*0550*/  @P0 BRA `(.L_x_9) ;  /* 0x0000000400000947 */ /* 0x000fea0003800000 */
[----:B------:R-:W-:Y:S02]  /*0560*/  ISETP.GE.AND P0, PT, R13, RZ, PT ;  /* 0x000000ff0d00720c */ /* 0x000fe40003f06270 */
[----:B------:R-:W-:-:S11]  /*0570*/  ISETP.GE.AND P1, PT, R14, RZ, PT ;  /* 0x000000ff0e00720c */ /* 0x000fd60003f26270 */
[----:B------:R-:W-:Y:S02]  /*0580*/  @P0 IMAD.MOV.U32 R8, RZ, RZ, RZ ;  /* 0x000000ffff080224 */ /* 0x000fe400078e00ff */
[----:B------:R-:W-:Y:S01]  /*0590*/  @!P0 FFMA R12, R0, 1.84467440737095516160e+19, RZ ;  /* 0x5f800000000c8823 */ /* 0x000fe200000000ff */
[----:B------:R-:W-:Y:S02]  /*05a0*/  @!P0 IMAD.MOV.U32 R8, RZ, RZ, -0x40 ;  /* 0xffffffc0ff088424 */ /* 0x000fe400078e00ff */
[----:B------:R-:W-:Y:S02]  /*05b0*/  @!P1 FFMA R11, R3, 1.84467440737095516160e+19, RZ ;  /* 0x5f800000030b9823 */ /* 0x000fe400000000ff */
[----:B------:R-:W-:-:S07]  /*05c0*/  @!P1 VIADD R8, R8, 0x40 ;  /* 0x0000004008089836 */ /* 0x000fce0000000000 */
.L_x_5:
[----:B------:R-:W-:Y:S01]  /*05d0*/  LEA R0, R9, 0xc0800000, 0x17 ;  /* 0xc080000009007811 */ /* 0x000fe200078eb8ff */
[----:B------:R-:W-:Y:S01]  /*05e0*/  VIADD R10, R10, 0xffffff81 ;  /* 0xffffff810a0a7836 */ /* 0x000fe20000000000 */
[----:B------:R-:W-:Y:S03]  /*05f0*/  BSSY.RECONVERGENT B3, `(.L_x_10) ;  /* 0x0000035000037945 */ /* 0x000fe60003800200 */
[----:B------:R-:W-:Y:S01]  /*0600*/  IMAD.IADD R11, R11, 0x1, -R0 ;  /* 0x000000010b0b7824 */ /* 0x000fe200078e0a00 */
[C---:B------:R-:W-:Y:S01]  /*0610*/  IADD3 R9, PT, PT, R10.reuse, 0x7f, -R9 ;  /* 0x0000007f0a097810 */ /* 0x040fe20007ffe809 */
[----:B------:R-:W-:Y:S02]  /*0620*/  IMAD R0, R10, -0x800000, R12 ;  /* 0xff8000000a007824 */ /* 0x000fe400078e020c */
[----:B------:R-:W0:Y:S01]  /*0630*/  MUFU.RCP R3, R11 ;  /* 0x0000000b00037308 */ /* 0x000e220000001000 */
[----:B------:R-:W-:Y:S01]  /*0640*/  FADD.FTZ R13, -R11, -RZ ;  /* 0x800000ff0b0d7221 */ /* 0x000fe20000010100 */
[----:B------:R-:W-:-:S03]  /*0650*/  IMAD.IADD R9, R9, 0x1, R8 ;  /* 0x0000000109097824 */ /* 0x000fc600078e0208 */
[----:B0-----:R-:W-:-:S04]  /*0660*/  FFMA R14, R3, R13, 1 ;  /* 0x3f800000030e7423 */ /* 0x001fc8000000000d */
[----:B------:R-:W-:-:S04]  /*0670*/  FFMA R14, R3, R14, R3 ;  /* 0x0000000e030e7223 */ /* 0x000fc80000000003 */
[----:B------:R-:W-:-:S04]  /*0680*/  FFMA R3, R0, R14, RZ ;  /* 0x0000000e00037223 */ /* 0x000fc800000000ff */
[----:B------:R-:W-:-:S04]  /*0690*/  FFMA R12, R13, R3, R0 ;  /* 0x000000030d0c7223 */ /* 0x000fc80000000000 */
[----:B------:R-:W-:-:S04]  /*06a0*/  FFMA R15, R14, R12, R3 ;  /* 0x0000000c0e0f7223 */ /* 0x000fc80000000003 */
[----:B------:R-:W-:-:S04]  /*06b0*/  FFMA R12, R13, R15, R0 ;  /* 0x0000000f0d0c7223 */ /* 0x000fc80000000000 */
[----:B------:R-:W-:-:S05]  /*06c0*/  FFMA R0, R14, R12, R15 ;  /* 0x0000000c0e007223 */ /* 0x000fca000000000f */
[----:B------:R-:W-:-:S04]  /*06d0*/  SHF.R.U32.HI R3, RZ, 0x17, R0 ;  /* 0x00000017ff037819 */ /* 0x000fc80000011600 */
[----:B------:R-:W-:-:S05]  /*06e0*/  LOP3.LUT R3, R3, 0xff, RZ, 0xc0, !PT ;  /* 0x000000ff03037812 */ /* 0x000fca00078ec0ff */
[----:B------:R-:W-:-:S04]  /*06f0*/  IMAD.IADD R11, R3, 0x1, R9 ;  /* 0x00000001030b7824 */ /* 0x000fc800078e0209 */
[----:B------:R-:W-:-:S05]  /*0700*/  VIADD R3, R11, 0xffffffff ;  /* 0xffffffff0b037836 */ /* 0x000fca0000000000 */
[----:B------:R-:W-:-:S13]  /*0710*/  ISETP.GE.U32.AND P0, PT, R3, 0xfe, PT ;  /* 0x000000fe0300780c */ /* 0x000fda0003f06070 */
[----:B------:R-:W-:Y:S05]  /*0720*/  @!P0 BRA `(.L_x_11) ;  /* 0x0000000000808947 */ /* 0x000fea0003800000 */
[----:B------:R-:W-:-:S13]  /*0730*/  ISETP.GT.AND P0, PT, R11, 0xfe, PT ;  /* 0x000000fe0b00780c */ /* 0x000fda0003f04270 */
[----:B------:R-:W-:Y:S05]  /*0740*/  @P0 BRA `(.L_x_12) ;  /* 0x00000000006c0947 */ /* 0x000fea0003800000 */
[----:B------:R-:W-:-:S13]  /*0750*/  ISETP.GE.AND P0, PT, R11, 0x1, PT ;  /* 0x000000010b00780c */ /* 0x000fda0003f06270 */
[----:B------:R-:W-:Y:S05]  /*0760*/  @P0 BRA `(.L_x_13) ;  /* 0x0000000000740947 */ /* 0x000fea0003800000 */
[----:B------:R-:W-:Y:S02]  /*0770*/  ISETP.GE.AND P0, PT, R11, -0x18, PT ;  /* 0xffffffe80b00780c */ /* 0x000fe40003f06270 */
[----:B------:R-:W-:-:S11]  /*0780*/  LOP3.LUT R0, R0, 0x80000000, RZ, 0xc0, !PT ;  /* 0x8000000000007812 */ /* 0x000fd600078ec0ff */
[----:B------:R-:W-:Y:S05]  /*0790*/  @!P0 BRA `(.L_x_13) ;  /* 0x0000000000688947 */ /* 0x000fea0003800000 */
[CCC-:B------:R-:W-:Y:S01]  /*07a0*/  FFMA.RZ R3, R14.reuse, R12.reuse, R15.reuse ;  /* 0x0000000c0e037223 */ /* 0x1c0fe2000000c00f */
[C---:B------:R-:W-:Y:S02]  /*07b0*/  VIADD R10, R11.reuse, 0x20 ;  /* 0x000000200b0a7836 */ /* 0x040fe40000000000 */
[CCC-:B------:R-:W-:Y:S01]  /*07c0*/  FFMA.RM R8, R14.reuse, R12.reuse, R15.reuse ;  /* 0x0000000c0e087223 */ /* 0x1c0fe2000000400f */
[----:B------:R-:W-:Y:S02]  /*07d0*/  ISETP.NE.AND P2, PT, R11, RZ, PT ;  /* 0x000000ff0b00720c */ /* 0x000fe40003f45270 */
[----:B------:R-:W-:Y:S01]  /*07e0*/  LOP3.LUT R9, R3, 0x7fffff, RZ, 0xc0, !PT ;  /* 0x007fffff03097812 */ /* 0x000fe200078ec0ff */
[----:B------:R-:W-:Y:S01]  /*07f0*/  FFMA.RP R3, R14, R12, R15 ;  /* 0x0000000c0e037223 */ /* 0x000fe2000000800f */
[----:B------:R-:W-:Y:S01]  /*0800*/  ISETP.NE.AND P1, PT, R11, RZ, PT ;  /* 0x000000ff0b00720c */ /* 0x000fe20003f25270 */
[----:B------:R-:W-:Y:S01]  /*0810*/  IMAD.MOV R11, RZ, RZ, -R11 ;  /* 0x000000ffff0b7224 */ /* 0x000fe200078e0a0b */
[----:B------:R-:W-:-:S02]  /*0820*/  LOP3.LUT R9, R9, 0x800000, RZ, 0xfc, !PT ;  /* 0x0080000009097812 */ /* 0x000fc400078efcff */
[----:B------:R-:W-:Y:S02]  /*0830*/  FSETP.NEU.FTZ.AND P0, PT, R3, R8, PT ;  /* 0x000000080300720b */ /* 0x000fe40003f1d000 */
[----:B------:R-:W-:Y:S02]  /*0840*/  SHF.L.U32 R10, R9, R10, RZ ;  /* 0x0000000a090a7219 */ /* 0x000fe400000006ff */
[----:B------:R-:W-:Y:S02]  /*0850*/  SEL R8, R11, RZ, P2 ;  /* 0x000000ff0b087207 */ /* 0x000fe40001000000 */
[----:B------:R-:W-:Y:S02]  /*0860*/  ISETP.NE.AND P1, PT, R10, RZ, P1 ;  /* 0x000000ff0a00720c */ /* 0x000fe40000f25270 */
[----:B------:R-:W-:Y:S02]  /*0870*/  SHF.R.U32.HI R8, RZ, R8, R9 ;  /* 0x00000008ff087219 */ /* 0x000fe40000011609 */
[----:B------:R-:W-:-:S02]  /*0880*/  PLOP3.LUT P0, PT, P0, P1, PT, 0xf8, 0x8f ;  /* 0x00000000008f781c */ /* 0x000fc40000703f70 */
[----:B------:R-:W-:Y:S02]  /*0890*/  SHF.R.U32.HI R10, RZ, 0x1, R8 ;  /* 0x00000001ff0a7819 */ /* 0x000fe40000011608 */
[----:B------:R-:W-:-:S04]  /*08a0*/  SEL R3, RZ, 0x1, !P0 ;  /* 0x00000001ff037807 */ /* 0x000fc80004000000 */
[----:B------:R-:W-:-:S04]  /*08b0*/  LOP3.LUT R3, R3, 0x1, R10, 0xf8, !PT ;  /* 0x0000000103037812 */ /* 0x000fc800078ef80a */
[----:B------:R-:W-:-:S05]  /*08c0*/  LOP3.LUT R3, R3, R8, RZ, 0xc0, !PT ;  /* 0x0000000803037212 */ /* 0x000fca00078ec0ff */
[----:B------:R-:W-:-:S05]  /*08d0*/  IMAD.IADD R3, R10, 0x1, R3 ;  /* 0x000000010a037824 */ /* 0x000fca00078e0203 */
[----:B------:R-:W-:Y:S01]  /*08e0*/  LOP3.LUT R0, R3, R0, RZ, 0xfc, !PT ;  /* 0x0000000003007212 */ /* 0x000fe200078efcff */
[----:B------:R-:W-:Y:S06]  /*08f0*/  BRA `(.L_x_13) ;  /* 0x0000000000107947 */ /* 0x000fec0003800000 */
.L_x_12:
[----:B------:R-:W-:-:S04]  /*0900*/  LOP3.LUT R0, R0, 0x80000000, RZ, 0xc0, !PT ;  /* 0x8000000000007812 */ /* 0x000fc800078ec0ff */
[----:B------:R-:W-:Y:S01]  /*0910*/  LOP3.LUT R0, R0, 0x7f800000, RZ, 0xfc, !PT ;  /* 0x7f80000000007812 */ /* 0x000fe200078efcff */
[----:B------:R-:W-:Y:S06]  /*0920*/  BRA `(.L_x_13) ;  /* 0x0000000000047947 */ /* 0x000fec0003800000 */
.L_x_11:
[----:B------:R-:W-:-:S07]  /*0930*/  IMAD R0, R9, 0x800000, R0 ;  /* 0x0080000009007824 */ /* 0x000fce00078e0200 */
.L_x_13:
[----:B------:R-:W-:Y:S05]  /*0940*/  BSYNC.RECONVERGENT B3 ;  /* 0x0000000000037941 */ /* 0x000fea0003800200 */
.L_x_10:
[----:B------:R-:W-:Y:S05]  /*0950*/  BRA `(.L_x_14) ;  /* 0x0000000000207947 */ /* 0x000fea0003800000 */
.L_x_9:
[----:B------:R-:W-:-:S04]  /*0960*/  LOP3.LUT R0, R11, 0x80000000, R12, 0x48, !PT ;  /* 0x800000000b007812 */ /* 0x000fc800078e480c */
[----:B------:R-:W-:Y:S01]  /*0970*/  LOP3.LUT R0, R0, 0x7f800000, RZ, 0xfc, !PT ;  /* 0x7f80000000007812 */ /* 0x000fe200078efcff */
[----:B------:R-:W-:Y:S06]  /*0980*/  BRA `(.L_x_14) ;  /* 0x0000000000147947 */ /* 0x000fec0003800000 */
.L_x_8:
[----:B------:R-:W-:Y:S01]  /*0990*/  LOP3.LUT R0, R11, 0x80000000, R12, 0x48, !PT ;  /* 0x800000000b007812 */ /* 0x000fe200078e480c */
[----:B------:R-:W-:Y:S06]  /*09a0*/  BRA `(.L_x_14) ;  /* 0x00000000000c7947 */ /* 0x000fec0003800000 */
.L_x_7:
[----:B------:R-:W0:Y:S01]  /*09b0*/  MUFU.RSQ R0, -QNAN ;  /* 0xffc0000000007908 */ /* 0x000e220000001400 */
[----:B------:R-:W-:Y:S05]  /*09c0*/  BRA `(.L_x_14) ;  /* 0x0000000000047947 */ /* 0x000fea0003800000 */
.L_x_6:
[----:B------:R-:W-:-:S07]  /*09d0*/  FADD.FTZ R0, R0, R3 ;  /* 0x0000000300007221 */ /* 0x000fce0000010000 */
.L_x_14:
[----:B------:R-:W-:Y:S05]  /*09e0*/  BSYNC.RECONVERGENT B2 ;  /* 0x0000000000027941 */ /* 0x000fea0003800200 */
.L_x_4:
[----:B------:R-:W-:Y:S02]  /*09f0*/  IMAD.MOV.U32 R8, RZ, RZ, R6 ;  /* 0x000000ffff087224 */ /* 0x000fe400078e0006 */
[----:B------:R-:W-:-:S04]  /*0a00*/  IMAD.MOV.U32 R9, RZ, RZ, 0x0 ;  /* 0x00000000ff097424 */ /* 0x000fc800078e00ff */
[----:B0-----:R-:W-:Y:S05]  /*0a10*/  RET.REL.NODEC R8 `(_Z13gpu_kernel_luPfii) ;  /* 0xfffffff408787950 */ /* 0x001fea0003c3ffff */
.L_x_15:
[----:B------:R-:W-:-:S00]  /*0a20*/  BRA `(.L_x_15) ;  /* 0xfffffffc00fc7947 */ /* 0x000fc0000383ffff */
[----:B------:R-:W-:-:S00]  /*0a30*/  NOP ;  /* 0x0000000000007918 */ /* 0x000fc00000000000 */
        /* <DEDUP_REMOVED lines=12> */
.L_x_16:


//--------------------- .nv.shared.reserved.0     --------------------------
	.section	.nv.shared.reserved.0,"aw",@nobits
	.weak		__nv_reservedSMEM_offset_0_alias
	.size		__nv_reservedSMEM_offset_0_alias, 0, 64
	.other		__nv_reservedSMEM_offset_0_alias,@"STO_CUDA_RESERVED_SHARED STV_DEFAULT"
__nv_reservedSMEM_offset_0_alias:
	.zero		0
	.zero		64


//--------------------- .nv.constant0._Z13gpu_kernel_luPfii --------------------------
	.section	.nv.constant0._Z13gpu_kernel_luPfii,"a",@progbits
	.sectionflags	@""
	.align	4
.nv.constant0._Z13gpu_kernel_luPfii:
	.zero		912


//--------------------- SYMBOLS --------------------------

	.type		.nv.reservedSmem.offset0,@object
	.size		.nv.reservedSmem.offset0,0x4
